	.headerflags	@"EF_CUDA_TEXMODE_UNIFIED EF_CUDA_64BIT_ADDRESS EF_CUDA_ACCELERATORS EF_CUDA_SM90 EF_CUDA_VIRTUAL_SM(EF_CUDA_SM90)"
	.elftype	@"ET_EXEC"


//--------------------- .nv.info                  --------------------------
	.section	.nv.info,"",@"SHT_CUDA_INFO"
	.align	4


	//----- nvinfo : EIATTR_REGCOUNT
	.align		4
        /*0000*/ 	.byte	0x04, 0x2f
        /*0002*/ 	.short	(.L_3 - .L_2)
	.align		4
.L_2:
        /*0004*/ 	.word	index@(triton_poi_fused__native_batch_norm_legit_no_training_relu_threshold_backward_62)
        /*0008*/ 	.word	0x00000010


	//----- nvinfo : EIATTR_MIN_STACK_SIZE
	.align		4
.L_3:
        /*000c*/ 	.byte	0x04, 0x12
        /*000e*/ 	.short	(.L_5 - .L_4)
	.align		4
.L_4:
        /*0010*/ 	.word	index@(triton_poi_fused__native_batch_norm_legit_no_training_relu_threshold_backward_62)
        /*0014*/ 	.word	0x00000000


	//----- nvinfo : EIATTR_FRAME_SIZE
	.align		4
.L_5:
        /*0018*/ 	.byte	0x04, 0x11
        /*001a*/ 	.short	(.L_7 - .L_6)
	.align		4
.L_6:
        /*001c*/ 	.word	index@(triton_poi_fused__native_batch_norm_legit_no_training_relu_threshold_backward_62)
        /*0020*/ 	.word	0x00000000


	//----- nvinfo : EIATTR_MIN_STACK_SIZE
	.align		4
.L_7:
        /*0024*/ 	.byte	0x04, 0x12
        /*0026*/ 	.short	(.L_9 - .L_8)
	.align		4
.L_8:
        /*0028*/ 	.word	index@(triton_poi_fused__native_batch_norm_legit_no_training_relu_threshold_backward_62)
        /*002c*/ 	.word	0x00000000
.L_9:


//--------------------- .nv.info.triton_poi_fused__native_batch_norm_legit_no_training_relu_threshold_backward_62 --------------------------
	.section	.nv.info.triton_poi_fused__native_batch_norm_legit_no_training_relu_threshold_backward_62,"",@"SHT_CUDA_INFO"
	.sectionflags	@""
	.align	4


	//----- nvinfo : EIATTR_CUDA_API_VERSION
	.align		4
        /*0000*/ 	.byte	0x04, 0x37
        /*0002*/ 	.short	(.L_11 - .L_10)
.L_10:
        /*0004*/ 	.word	0x0000007c


	//----- nvinfo : EIATTR_KPARAM_INFO
	.align		4
.L_11:
        /*0008*/ 	.byte	0x04, 0x17
        /*000a*/ 	.short	(.L_13 - .L_12)
.L_12:
        /*000c*/ 	.word	0x00000000
        /*0010*/ 	.short	0x0007
        /*0012*/ 	.short	0x0038
        /*0014*/ 	.byte	0x00, 0xf0, 0x11, 0x00


	//----- nvinfo : EIATTR_KPARAM_INFO
	.align		4
.L_13:
        /*0018*/ 	.byte	0x04, 0x17
        /*001a*/ 	.short	(.L_15 - .L_14)
.L_14:
        /*001c*/ 	.word	0x00000000
        /*0020*/ 	.short	0x0006
        /*0022*/ 	.short	0x0030
        /*0024*/ 	.byte	0x00, 0xf4, 0x21, 0x00


	//----- nvinfo : EIATTR_KPARAM_INFO
	.align		4
.L_15:
        /*0028*/ 	.byte	0x04, 0x17
        /*002a*/ 	.short	(.L_17 - .L_16)
.L_16:
        /*002c*/ 	.word	0x00000000
        /*0030*/ 	.short	0x0005
        /*0032*/ 	.short	0x0028
        /*0034*/ 	.byte	0x00, 0xf4, 0x21, 0x00


	//----- nvinfo : EIATTR_KPARAM_INFO
	.align		4
.L_17:
        /*0038*/ 	.byte	0x04, 0x17
        /*003a*/ 	.short	(.L_19 - .L_18)
.L_18:
        /*003c*/ 	.word	0x00000000
        /*0040*/ 	.short	0x0004
        /*0042*/ 	.short	0x0020
        /*0044*/ 	.byte	0x00, 0xf4, 0x21, 0x00


	//----- nvinfo : EIATTR_KPARAM_INFO
	.align		4
.L_19:
        /*0048*/ 	.byte	0x04, 0x17
        /*004a*/ 	.short	(.L_21 - .L_20)
.L_20:
        /*004c*/ 	.word	0x00000000
        /*0050*/ 	.short	0x0003
        /*0052*/ 	.short	0x0018
        /*0054*/ 	.byte	0x00, 0xf4, 0x21, 0x00


	//----- nvinfo : EIATTR_KPARAM_INFO
	.align		4
.L_21:
        /*0058*/ 	.byte	0x04, 0x17
        /*005a*/ 	.short	(.L_23 - .L_22)
.L_22:
        /*005c*/ 	.word	0x00000000
        /*0060*/ 	.short	0x0002
        /*0062*/ 	.short	0x0010
        /*0064*/ 	.byte	0x00, 0xf4, 0x21, 0x00


	//----- nvinfo : EIATTR_KPARAM_INFO
	.align		4
.L_23:
        /*0068*/ 	.byte	0x04, 0x17
        /*006a*/ 	.short	(.L_25 - .L_24)
.L_24:
        /*006c*/ 	.word	0x00000000
        /*0070*/ 	.short	0x0001
        /*0072*/ 	.short	0x0008
        /*0074*/ 	.byte	0x00, 0xf4, 0x21, 0x00


	//----- nvinfo : EIATTR_KPARAM_INFO
	.align		4
.L_25:
        /*0078*/ 	.byte	0x04, 0x17
        /*007a*/ 	.short	(.L_27 - .L_26)
.L_26:
        /*007c*/ 	.word	0x00000000
        /*0080*/ 	.short	0x0000
        /*0082*/ 	.short	0x0000
        /*0084*/ 	.byte	0x00, 0xf4, 0x21, 0x00


	//----- nvinfo : EIATTR_SPARSE_MMA_MASK
	.align		4
.L_27:
        /*0088*/ 	.byte	0x03, 0x50
        /*008a*/ 	.short	0x0000


	//----- nvinfo : EIATTR_MAXREG_COUNT
	.align		4
        /*008c*/ 	.byte	0x03, 0x1b
        /*008e*/ 	.short	0x00ff


	//----- nvinfo : EIATTR_EXIT_INSTR_OFFSETS
	.align		4
        /*0090*/ 	.byte	0x04, 0x1c
        /*0092*/ 	.short	(.L_29 - .L_28)


	//   ....[0]....
.L_28:
        /*0094*/ 	.word	0x00000360


	//----- nvinfo : EIATTR_REQNTID
	.align		4
.L_29:
        /*0098*/ 	.byte	0x04, 0x10
        /*009a*/ 	.short	(.L_31 - .L_30)
.L_30:
        /*009c*/ 	.word	0x00000080
        /*00a0*/ 	.word	0x00000001
        /*00a4*/ 	.word	0x00000001


	//----- nvinfo : EIATTR_CBANK_PARAM_SIZE
	.align		4
.L_31:
        /*00a8*/ 	.byte	0x03, 0x19
        /*00aa*/ 	.short	0x003c


	//----- nvinfo : EIATTR_PARAM_CBANK
	.align		4
        /*00ac*/ 	.byte	0x04, 0x0a
        /*00ae*/ 	.short	(.L_33 - .L_32)
	.align		4
.L_32:
        /*00b0*/ 	.word	index@(.nv.constant0.triton_poi_fused__native_batch_norm_legit_no_training_relu_threshold_backward_62)
        /*00b4*/ 	.short	0x0210
        /*00b6*/ 	.short	0x003c


	//----- nvinfo : EIATTR_SW_WAR
	.align		4
.L_33:
        /*00b8*/ 	.byte	0x04, 0x36
        /*00ba*/ 	.short	(.L_35 - .L_34)
.L_34:
        /*00bc*/ 	.word	0x00000008
.L_35:


//--------------------- .nv.callgraph             --------------------------
	.section	.nv.callgraph,"",@"SHT_CUDA_CALLGRAPH"
	.align	4
	.sectionentsize	8
	.align		4
        /*0000*/ 	.word	0x00000000
	.align		4
        /*0004*/ 	.word	0xffffffff
	.align		4
        /*0008*/ 	.word	0x00000000
	.align		4
        /*000c*/ 	.word	0xfffffffe
	.align		4
        /*0010*/ 	.word	0x00000000
	.align		4
        /*0014*/ 	.word	0xfffffffd
	.align		4
        /*0018*/ 	.word	0x00000000
	.align		4
        /*001c*/ 	.word	0xfffffffc


//--------------------- .nv.constant4             --------------------------
	.section	.nv.constant4,"a",@progbits
	.align	8
	.align		8
.nv.constant4:
        /*0000*/ 	.dword	_$_str
	.align		8
        /*0008*/ 	.dword	_$_str_$_2


//--------------------- .text.triton_poi_fused__native_batch_norm_legit_no_training_relu_threshold_backward_62 --------------------------
	.section	.text.triton_poi_fused__native_batch_norm_legit_no_training_relu_threshold_backward_62,"ax",@progbits
	.align	128
        .global         triton_poi_fused__native_batch_norm_legit_no_training_relu_threshold_backward_62
        .type           triton_poi_fused__native_batch_norm_legit_no_training_relu_threshold_backward_62,@function
        .size           triton_poi_fused__native_batch_norm_legit_no_training_relu_threshold_backward_62,(.L_x_1 - triton_poi_fused__native_batch_norm_legit_no_training_relu_threshold_backward_62)
        .other          triton_poi_fused__native_batch_norm_legit_no_training_relu_threshold_backward_62,@"STO_CUDA_ENTRY STV_DEFAULT"
triton_poi_fused__native_batch_norm_legit_no_training_relu_threshold_backward_62:
.text.triton_poi_fused__native_batch_norm_legit_no_training_relu_threshold_backward_62:
[----:B------:R-:W-:Y:S01]  /*0000*/  LDC R1, c[0x0][0x28] ;  /* 0x00000a00ff017b82 */ /* 0x000fe20000000800 */
[----:B------:R-:W1:Y:S07]  /*0010*/  S2R R0, SR_TID.X ;  /* 0x0000000000007919 */ /* 0x000e6e0000002100 */
[----:B------:R-:W2:Y:S01]  /*0020*/  LDC.64 R6, c[0x0][0x220] ;  /* 0x00008800ff067b82 */ /* 0x000ea20000000a00 */
[----:B------:R-:W-:Y:S01]  /*0030*/  ULDC.64 UR4, c[0x0][0x208] ;  /* 0x0000820000047ab9 */ /* 0x000fe20000000a00 */
[----:B------:R-:W-:Y:S01]  /*0040*/  ULDC.64 UR6, c[0x0][0x240] ;  /* 0x0000900000067ab9 */ /* 0x000fe20000000a00 */
[----:B------:R-:W3:Y:S05]  /*0050*/  S2R R3, SR_CTAID.X ;  /* 0x0000000000037919 */ /* 0x000eea0000002500 */
[----:B------:R-:W4:Y:S08]  /*0060*/  LDC.64 R4, c[0x0][0x218] ;  /* 0x00008600ff047b82 */ /* 0x000f300000000a00 */
[----:B------:R-:W5:Y:S08]  /*0070*/  LDC.64 R8, c[0x0][0x228] ;  /* 0x00008a00ff087b82 */ /* 0x000f700000000a00 */
[----:B------:R-:W4:Y:S01]  /*0080*/  LDC.64 R10, c[0x0][0x230] ;  /* 0x00008c00ff0a7b82 */ /* 0x000f220000000a00 */
[----:B-1----:R-:W-:-:S02]  /*0090*/  LOP3.LUT R0, R0, 0x7f, RZ, 0xc0, !PT ;  /* 0x0000007f00007812 */ /* 0x002fc400078ec0ff */
[----:B---3--:R-:W-:-:S03]  /*00a0*/  SHF.R.S32.HI R2, RZ, 0x18, R3 ;  /* 0x00000018ff027819 */ /* 0x008fc60000011403 */
[----:B------:R-:W-:Y:S01]  /*00b0*/  IMAD R0, R3, 0x80, R0 ;  /* 0x0000008003007824 */ /* 0x000fe200078e0200 */
[----:B------:R-:W-:-:S04]  /*00c0*/  SGXT R3, R2, 0x1 ;  /* 0x000000010203781a */ /* 0x000fc80000000200 */
[----:B------:R-:W-:-:S04]  /*00d0*/  LEA.HI R3, R3, R0, RZ, 0x2 ;  /* 0x0000000003037211 */ /* 0x000fc800078f10ff */
[--C-:B------:R-:W-:Y:S02]  /*00e0*/  SHF.R.S32.HI R2, RZ, 0x2, R3.reuse ;  /* 0x00000002ff027819 */ /* 0x100fe40000011403 */
[----:B------:R-:W-:-:S04]  /*00f0*/  SHF.R.S32.HI R3, RZ, 0x1f, R3 ;  /* 0x0000001fff037819 */ /* 0x000fc80000011403 */
[----:B------:R-:W-:-:S04]  /*0100*/  LEA.HI R3, R3, R2, RZ, 0x8 ;  /* 0x0000000203037211 */ /* 0x000fc800078f40ff */
[----:B------:R-:W-:-:S05]  /*0110*/  LOP3.LUT R3, R3, 0xffffff00, RZ, 0xc0, !PT ;  /* 0xffffff0003037812 */ /* 0x000fca00078ec0ff */
[----:B------:R-:W-:Y:S02]  /*0120*/  IMAD.IADD R13, R2, 0x1, -R3 ;  /* 0x00000001020d7824 */ /* 0x000fe400078e0a03 */
[----:B------:R-:W1:Y:S02]  /*0130*/  LDC.64 R2, c[0x0][0x210] ;  /* 0x00008400ff027b82 */ /* 0x000e640000000a00 */
[----:B--2---:R-:W-:-:S06]  /*0140*/  IMAD.WIDE R6, R13, 0x4, R6 ;  /* 0x000000040d067825 */ /* 0x004fcc00078e0206 */
[----:B------:R-:W2:Y:S01]  /*0150*/  LDG.E.EL R6, desc[UR4][R6.64] ;  /* 0x0000000406067981 */ /* 0x000ea2000c2e1900 */
[----:B----4-:R-:W-:-:S06]  /*0160*/  IMAD.WIDE R4, R13, 0x4, R4 ;  /* 0x000000040d047825 */ /* 0x010fcc00078e0204 */
[----:B------:R3:W4:Y:S01]  /*0170*/  LDG.E.EL R5, desc[UR4][R4.64] ;  /* 0x0000000404057981 */ /* 0x000722000c2e1900 */
[----:B-1----:R-:W-:-:S06]  /*0180*/  IMAD.WIDE R2, R0, 0x4, R2 ;  /* 0x0000000400027825 */ /* 0x002fcc00078e0202 */
[----:B------:R-:W4:Y:S01]  /*0190*/  LDG.E R2, desc[UR4][R2.64] ;  /* 0x0000000402027981 */ /* 0x000f22000c1e1900 */
[----:B-----5:R-:W-:-:S04]  /*01a0*/  IMAD.WIDE R8, R13, 0x4, R8 ;  /* 0x000000040d087825 */ /* 0x020fc800078e0208 */
[----:B0-----:R-:W-:Y:S02]  /*01b0*/  IMAD.WIDE R10, R13, 0x4, R10 ;  /* 0x000000040d0a7825 */ /* 0x001fe400078e020a */
[----:B------:R-:W5:Y:S04]  /*01c0*/  LDG.E.EL R8, desc[UR4][R8.64] ;  /* 0x0000000408087981 */ /* 0x000f68000c2e1900 */
[----:B------:R-:W5:Y:S01]  /*01d0*/  LDG.E.EL R11, desc[UR4][R10.64] ;  /* 0x000000040a0b7981 */ /* 0x000f62000c2e1900 */
[----:B---3--:R-:W-:Y:S02]  /*01e0*/  IMAD.MOV.U32 R4, RZ, RZ, 0x3e800000 ;  /* 0x3e800000ff047424 */ /* 0x008fe400078e00ff */
[----:B--2---:R-:W-:-:S04]  /*01f0*/  FADD R6, R6, 9.9999997473787516356e-06 ;  /* 0x3727c5ac06067421 */ /* 0x004fc80000000000 */
[----:B------:R-:W0:Y:S02]  /*0200*/  MUFU.SQRT R7, R6 ;  /* 0x0000000600077308 */ /* 0x000e240000002000 */
[C---:B0-----:R-:W-:Y:S02]  /*0210*/  FSETP.GT.AND P0, PT, R7.reuse, 8.50705917302346158658e+37, PT ;  /* 0x7e8000000700780b */ /* 0x041fe40003f04000 */
[----:B------:R-:W-:-:S11]  /*0220*/  FSETP.GEU.AND P1, PT, R7, 1.175494350822287508e-38, PT ;  /* 0x008000000700780b */ /* 0x000fd60003f2e000 */
[----:B------:R-:W-:-:S04]  /*0230*/  @P0 FMUL R7, R7, 0.25 ;  /* 0x3e80000007070820 */ /* 0x000fc80000400000 */
[----:B------:R-:W-:-:S06]  /*0240*/  @!P1 FMUL R7, R7, 16777216 ;  /* 0x4b80000007079820 */ /* 0x000fcc0000400000 */
[----:B------:R-:W0:Y:S01]  /*0250*/  MUFU.RCP R7, R7 ;  /* 0x0000000700077308 */ /* 0x000e220000001000 */
[----:B------:R-:W-:Y:S01]  /*0260*/  FSEL R4, R4, 1, P0 ;  /* 0x3f80000004047808 */ /* 0x000fe20000000000 */
[----:B----4-:R-:W-:Y:S02]  /*0270*/  FADD R5, R2, -R5 ;  /* 0x8000000502057221 */ /* 0x010fe40000000000 */
[----:B------:R-:W1:Y:S02]  /*0280*/  LDC.64 R2, c[0x0][0x238] ;  /* 0x00008e00ff027b82 */ /* 0x000e640000000a00 */
[----:B------:R-:W-:-:S04]  /*0290*/  @!P1 FMUL R4, R4, 16777216 ;  /* 0x4b80000004049820 */ /* 0x000fc80000400000 */
[----:B0-----:R-:W-:-:S04]  /*02a0*/  FMUL R4, R7, R4 ;  /* 0x0000000407047220 */ /* 0x001fc80000400000 */
[----:B------:R-:W-:-:S04]  /*02b0*/  FMUL R4, R5, R4 ;  /* 0x0000000405047220 */ /* 0x000fc80000400000 */
[----:B-----5:R-:W-:-:S05]  /*02c0*/  FFMA R4, R8, R4, R11 ;  /* 0x0000000408047223 */ /* 0x020fca000000000b */
[----:B------:R-:W-:-:S04]  /*02d0*/  FSETP.GEU.AND P0, PT, R4, RZ, PT ;  /* 0x000000ff0400720b */ /* 0x000fc80003f0e000 */
[----:B------:R-:W-:Y:S02]  /*02e0*/  FSEL R7, R4, RZ, P0 ;  /* 0x000000ff04077208 */ /* 0x000fe40000000000 */
[----:B------:R-:W-:Y:S02]  /*02f0*/  IADD3 R4, P1, R0, UR6, RZ ;  /* 0x0000000600047c10 */ /* 0x000fe4000ff3e0ff */
[----:B------:R-:W-:Y:S01]  /*0300*/  FSETP.GTU.AND P0, PT, R7, RZ, PT ;  /* 0x000000ff0700720b */ /* 0x000fe20003f0c000 */
[C---:B-1----:R-:W-:Y:S01]  /*0310*/  IMAD.WIDE R2, R0.reuse, 0x4, R2 ;  /* 0x0000000400027825 */ /* 0x042fe200078e0202 */
[----:B------:R-:W-:Y:S02]  /*0320*/  LEA.HI.X.SX32 R5, R0, UR7, 0x1, P1 ;  /* 0x0000000700057c11 */ /* 0x000fe400088f0eff */
[----:B------:R-:W-:Y:S02]  /*0330*/  SEL R9, RZ, 0x1, P0 ;  /* 0x00000001ff097807 */ /* 0x000fe40000000000 */
[----:B------:R-:W-:Y:S04]  /*0340*/  STG.E desc[UR4][R2.64], R7 ;  /* 0x0000000702007986 */ /* 0x000fe8000c101904 */
[----:B------:R-:W-:Y:S01]  /*0350*/  STG.E.U8 desc[UR4][R4.64], R9 ;  /* 0x0000000904007986 */ /* 0x000fe2000c101104 */
[----:B------:R-:W-:Y:S05]  /*0360*/  EXIT ;  /* 0x000000000000794d */ /* 0x000fea0003800000 */
.L_x_0:
[----:B------:R-:W-:-:S00]  /*0370*/  BRA `(.L_x_0) ;  /* 0xfffffffc00fc7947 */ /* 0x000fc0000383ffff */
[----:B------:R-:W-:-:S00]  /*0380*/  NOP ;  /* 0x0000000000007918 */ /* 0x000fc00000000000 */
[----:B------:R-:W-:-:S00]  /*0390*/  NOP ;  /* 0x0000000000007918 */ /* 0x000fc00000000000 */
[----:B------:R-:W-:-:S00]  /*03a0*/  NOP ;  /* 0x0000000000007918 */ /* 0x000fc00000000000 */
[----:B------:R-:W-:-:S00]  /*03b0*/  NOP ;  /* 0x0000000000007918 */ /* 0x000fc00000000000 */
[----:B------:R-:W-:-:S00]  /*03c0*/  NOP ;  /* 0x0000000000007918 */ /* 0x000fc00000000000 */
[----:B------:R-:W-:-:S00]  /*03d0*/  NOP ;  /* 0x0000000000007918 */ /* 0x000fc00000000000 */
[----:B------:R-:W-:-:S00]  /*03e0*/  NOP ;  /* 0x0000000000007918 */ /* 0x000fc00000000000 */
[----:B------:R-:W-:-:S00]  /*03f0*/  NOP ;  /* 0x0000000000007918 */ /* 0x000fc00000000000 */
.L_x_1:


//--------------------- .nv.global.init           --------------------------
	.section	.nv.global.init,"aw",@progbits
.nv.global.init:
	.type		_$_str,@object
	.size		_$_str,(_$_str_$_2 - _$_str)
_$_str:
        /*0000*/ 	.byte	0x5f, 0x5f, 0x43, 0x55, 0x44, 0x41, 0x5f, 0x46, 0x54, 0x5a, 0x00
	.type		_$_str_$_2,@object
	.size		_$_str_$_2,(.L_1 - _$_str_$_2)
_$_str_$_2:
        /*000b*/ 	.byte	0x5f, 0x5f, 0x43, 0x55, 0x44, 0x41, 0x5f, 0x50, 0x52, 0x45, 0x43, 0x5f, 0x53, 0x51, 0x52, 0x54
        /*001b*/ 	.byte	0x00
.L_1:


//--------------------- .nv.constant0.triton_poi_fused__native_batch_norm_legit_no_training_relu_threshold_backward_62 --------------------------
	.section	.nv.constant0.triton_poi_fused__native_batch_norm_legit_no_training_relu_threshold_backward_62,"a",@progbits
	.sectionflags	@""
	.align	4
.nv.constant0.triton_poi_fused__native_batch_norm_legit_no_training_relu_threshold_backward_62:
	.zero		588
